//
// Generated by NVIDIA NVVM Compiler
//
// Compiler Build ID: CL-36424714
// Cuda compilation tools, release 13.0, V13.0.88
// Based on NVVM 20.0.0
//

.version 9.0
.target sm_100
.address_size 64

	// .globl	_Z10cuda_hellov
.extern .func  (.param .b32 func_retval0) vprintf
(
	.param .b64 vprintf_param_0,
	.param .b64 vprintf_param_1
)
;
.global .align 1 .b8 $str[19] = {84, 104, 114, 101, 97, 100, 32, 105, 110, 100, 101, 120, 32, 37, 100, 58, 32, 10};
.global .align 1 .b8 $str$1[18] = {98, 108, 111, 99, 107, 32, 105, 110, 100, 101, 120, 32, 37, 100, 58, 32, 10};

.visible .entry _Z10cuda_hellov()
{
	.local .align 8 .b8 	__local_depot0[8];
	.reg .b64 	%SP;
	.reg .b64 	%SPL;
	.reg .b32 	%r<9>;
	.reg .b64 	%rd<7>;

	mov.u64 	%SPL, __local_depot0;
	cvta.local.u64 	%SP, %SPL;
	add.u64 	%rd1, %SP, 0;
	add.u64 	%rd2, %SPL, 0;
	mov.u32 	%r1, %ctaid.x;
	mov.u32 	%r2, %tid.x;
	mov.u32 	%r3, %ntid.x;
	mad.lo.s32 	%r4, %r1, %r3, %r2;
	st.local.u32 	[%rd2], %r4;
	mov.u64 	%rd3, $str;
	cvta.global.u64 	%rd4, %rd3;
	{ // callseq 0, 0
	.param .b64 param0;
	st.param.b64 	[param0], %rd4;
	.param .b64 param1;
	st.param.b64 	[param1], %rd1;
	.param .b32 retval0;
	call.uni (retval0), 
	vprintf, 
	(
	param0, 
	param1
	);
	ld.param.b32 	%r5, [retval0];
	} // callseq 0
	st.local.u32 	[%rd2], %r1;
	mov.u64 	%rd5, $str$1;
	cvta.global.u64 	%rd6, %rd5;
	{ // callseq 1, 0
	.param .b64 param0;
	st.param.b64 	[param0], %rd6;
	.param .b64 param1;
	st.param.b64 	[param1], %rd1;
	.param .b32 retval0;
	call.uni (retval0), 
	vprintf, 
	(
	param0, 
	param1
	);
	ld.param.b32 	%r7, [retval0];
	} // callseq 1
	ret;

}


// ===== COMPILED SASS (sm_100) =====

	.target	sm_100

	.elftype	@"ET_EXEC"


//--------------------- .note.nv.tkinfo           --------------------------
	.section	.note.nv.tkinfo,"",@"SHT_NOTE"
	.sectionflags	@"SHF_NOTE_NV_TKINFO"
	.tkinfo
        /*0018*/ 	.word	0x00000002
        /*0030*/ 	.string	""
        /*0030*/ 	.string	"ptxas"
        /*0030*/ 	.string	"Cuda compilation tools, release 13.0, V13.0.88"
        /*0030*/ 	.string	"Build cuda_13.0.r13.0/compiler.36424714_0"
        /*0030*/ 	.string	"-arch sm_100 -m 64 "



//--------------------- .note.nv.cuinfo           --------------------------
	.section	.note.nv.cuinfo,"",@"SHT_NOTE"
	.sectionflags	@"SHF_NOTE_NV_CUINFO"
        /*0018*/ 	.short	0x0002
        /*001a*/ 	.short	0x0064
        /*001c*/ 	.short	0x0082
	.zero		2


//--------------------- .nv.info                  --------------------------
	.section	.nv.info,"",@"SHT_CUDA_INFO"
	.align	4


	//----- nvinfo : EIATTR_REGCOUNT
	.align		4
        /*0000*/ 	.byte	0x04, 0x2f
        /*0002*/ 	.short	(.L_3 - .L_2)
	.align		4
.L_2:
        /*0004*/ 	.word	index@(_Z10cuda_hellov)
        /*0008*/ 	.word	0x00000018


	//----- nvinfo : EIATTR_FRAME_SIZE
	.align		4
.L_3:
        /*000c*/ 	.byte	0x04, 0x11
        /*000e*/ 	.short	(.L_5 - .L_4)
	.align		4
.L_4:
        /*0010*/ 	.word	index@(_Z10cuda_hellov)
        /*0014*/ 	.word	0x00000008


	//----- nvinfo : EIATTR_MIN_STACK_SIZE
	.align		4
.L_5:
        /*0018*/ 	.byte	0x04, 0x12
        /*001a*/ 	.short	(.L_7 - .L_6)
	.align		4
.L_6:
        /*001c*/ 	.word	index@(_Z10cuda_hellov)
        /*0020*/ 	.word	0x00000008
.L_7:


//--------------------- .nv.compat                --------------------------
	.section	.nv.compat,"",@"SHT_CUDA_COMPAT_INFO"
	.align	4
        /*0000*/ 	.byte	0x02, 0x09, 0x00, 0x00, 0x02, 0x02, 0x01, 0x00, 0x02, 0x05, 0x05, 0x00, 0x03, 0x07, 0x01, 0x01
        /*0010*/ 	.byte	0x02, 0x03, 0x00, 0x00, 0x02, 0x06, 0x01, 0x00, 0x04, 0x0b, 0x08, 0x00, 0x09, 0x00, 0x00, 0x00
        /*0020*/ 	.byte	0x00, 0x00, 0x00, 0x00


//--------------------- .nv.info._Z10cuda_hellov  --------------------------
	.section	.nv.info._Z10cuda_hellov,"",@"SHT_CUDA_INFO"
	.sectionflags	@""
	.align	4


	//----- nvinfo : EIATTR_CUDA_API_VERSION
	.align		4
        /*0000*/ 	.byte	0x04, 0x37
        /*0002*/ 	.short	(.L_9 - .L_8)
.L_8:
        /*0004*/ 	.word	0x00000082


	//----- nvinfo : EIATTR_SPARSE_MMA_MASK
	.align		4
.L_9:
        /*0008*/ 	.byte	0x03, 0x50
        /*000a*/ 	.short	0x0000


	//----- nvinfo : EIATTR_MAXREG_COUNT
	.align		4
        /*000c*/ 	.byte	0x03, 0x1b
        /*000e*/ 	.short	0x00ff


	//----- nvinfo : EIATTR_EXTERNS
	.align		4
        /*0010*/ 	.byte	0x04, 0x0f
        /*0012*/ 	.short	(.L_11 - .L_10)


	//   ....[0]....
	.align		4
.L_10:
        /*0014*/ 	.word	index@(vprintf)


	//----- nvinfo : EIATTR_MERCURY_ISA_VERSION
	.align		4
.L_11:
        /*0018*/ 	.byte	0x03, 0x5f
        /*001a*/ 	.short	0x0101


	//----- nvinfo : EIATTR_VRC_CTA_INIT_COUNT
	.align		4
        /*001c*/ 	.byte	0x02, 0x4a
	.zero		1
	.zero		1


	//----- nvinfo : EIATTR_SYSCALL_OFFSETS
	.align		4
        /*0020*/ 	.byte	0x04, 0x46
        /*0022*/ 	.short	(.L_13 - .L_12)


	//   ....[0]....
.L_12:
        /*0024*/ 	.word	0x00000130


	//   ....[1]....
        /*0028*/ 	.word	0x000001c0


	//----- nvinfo : EIATTR_EXIT_INSTR_OFFSETS
	.align		4
.L_13:
        /*002c*/ 	.byte	0x04, 0x1c
        /*002e*/ 	.short	(.L_15 - .L_14)


	//   ....[0]....
.L_14:
        /*0030*/ 	.word	0x000001d0


	//----- nvinfo : EIATTR_SW_WAR
	.align		4
.L_15:
        /*0034*/ 	.byte	0x04, 0x36
        /*0036*/ 	.short	(.L_17 - .L_16)
.L_16:
        /*0038*/ 	.word	0x00000008
.L_17:


//--------------------- .nv.callgraph             --------------------------
	.section	.nv.callgraph,"",@"SHT_CUDA_CALLGRAPH"
	.align	4
	.sectionentsize	8
	.align		4
        /*0000*/ 	.word	0x00000000
	.align		4
        /*0004*/ 	.word	0xffffffff
	.align		4
        /*0008*/ 	.word	index@(_Z10cuda_hellov)
	.align		4
        /*000c*/ 	.word	index@(vprintf)
	.align		4
        /*0010*/ 	.word	0x00000000
	.align		4
        /*0014*/ 	.word	0xfffffffe
	.align		4
        /*0018*/ 	.word	0x00000000
	.align		4
        /*001c*/ 	.word	0xfffffffd
	.align		4
        /*0020*/ 	.word	0x00000000
	.align		4
        /*0024*/ 	.word	0xfffffffc


//--------------------- .nv.constant4             --------------------------
	.section	.nv.constant4,"a",@progbits
	.align	8
	.align		8
.nv.constant4:
        /*0000*/ 	.dword	vprintf
	.align		8
        /*0008*/ 	.dword	$str
	.align		8
        /*0010*/ 	.dword	$str$1


//--------------------- .text._Z10cuda_hellov     --------------------------
	.section	.text._Z10cuda_hellov,"ax",@progbits
	.align	128
        .global         _Z10cuda_hellov
        .type           _Z10cuda_hellov,@function
        .size           _Z10cuda_hellov,(.L_x_3 - _Z10cuda_hellov)
        .other          _Z10cuda_hellov,@"STO_CUDA_ENTRY STV_DEFAULT"
_Z10cuda_hellov:
.text._Z10cuda_hellov:
[----:B------:R-:W0:Y:S01]  /*0000*/  LDC R1, c[0x0][0x37c] ;  /* 0x0000df00ff017b82 */ /* 0x000e220000000800 */
[----:B------:R-:W1:Y:S01]  /*0010*/  S2R R16, SR_CTAID.X ;  /* 0x0000000000107919 */ /* 0x000e620000002500 */
[----:B------:R-:W2:Y:S01]  /*0020*/  LDCU UR5, c[0x0][0x2fc] ;  /* 0x00005f80ff0577ac */ /* 0x000ea20008000800 */
[----:B0-----:R-:W-:Y:S01]  /*0030*/  VIADD R1, R1, 0xfffffff8 ;  /* 0xfffffff801017836 */ /* 0x001fe20000000000 */
[----:B------:R-:W-:Y:S01]  /*0040*/  MOV R2, 0x0 ;  /* 0x0000000000027802 */ /* 0x000fe20000000f00 */
[----:B------:R-:W1:Y:S01]  /*0050*/  S2R R3, SR_TID.X ;  /* 0x0000000000037919 */ /* 0x000e620000002100 */
[----:B------:R-:W1:Y:S02]  /*0060*/  LDCU UR6, c[0x0][0x360] ;  /* 0x00006c00ff0677ac */ /* 0x000e640008000800 */
[----:B------:R0:W3:Y:S01]  /*0070*/  LDC.64 R8, c[0x4][R2] ;  /* 0x0100000002087b82 */ /* 0x0000e20000000a00 */
[----:B------:R-:W4:Y:S02]  /*0080*/  LDCU UR4, c[0x0][0x2f8] ;  /* 0x00005f00ff0477ac */ /* 0x000f240008000800 */
[----:B----4-:R-:W-:-:S04]  /*0090*/  IADD3 R17, P0, PT, R1, UR4, RZ ;  /* 0x0000000401117c10 */ /* 0x010fc8000ff1e0ff */
[----:B------:R-:W-:Y:S01]  /*00a0*/  MOV R6, R17 ;  /* 0x0000001100067202 */ /* 0x000fe20000000f00 */
[----:B--2---:R-:W-:Y:S02]  /*00b0*/  IMAD.X R18, RZ, RZ, UR5, P0 ;  /* 0x00000005ff127e24 */ /* 0x004fe400080e06ff */
[----:B-1----:R-:W-:Y:S01]  /*00c0*/  IMAD R0, R16, UR6, R3 ;  /* 0x0000000610007c24 */ /* 0x002fe2000f8e0203 */
[----:B------:R-:W1:Y:S01]  /*00d0*/  LDCU.64 UR6, c[0x4][0x8] ;  /* 0x01000100ff0677ac */ /* 0x000e620008000a00 */
[----:B------:R-:W-:-:S03]  /*00e0*/  IMAD.MOV.U32 R7, RZ, RZ, R18 ;  /* 0x000000ffff077224 */ /* 0x000fc600078e0012 */
[----:B------:R0:W-:Y:S01]  /*00f0*/  STL [R1], R0 ;  /* 0x0000000001007387 */ /* 0x0001e20000100800 */
[----:B-1----:R-:W-:Y:S01]  /*0100*/  MOV R4, UR6 ;  /* 0x0000000600047c02 */ /* 0x002fe20008000f00 */
[----:B0--3--:R-:W-:-:S07]  /*0110*/  IMAD.U32 R5, RZ, RZ, UR7 ;  /* 0x00000007ff057e24 */ /* 0x009fce000f8e00ff */
[----:B------:R-:W-:-:S07]  /*0120*/  LEPC R20, `(.L_x_0) ;  /* 0x000000001014794e */ /* 0x000fce0000000000 */
[----:B------:R-:W-:Y:S05]  /*0130*/  CALL.ABS.NOINC R8 ;  /* 0x0000000008007343 */ /* 0x000fea0003c00000 */
.L_x_0:
[----:B------:R0:W-:Y:S01]  /*0140*/  STL [R1], R16 ;  /* 0x0000001001007387 */ /* 0x0001e20000100800 */
[----:B------:R-:W1:Y:S01]  /*0150*/  LDC.64 R2, c[0x4][R2] ;  /* 0x0100000002027b82 */ /* 0x000e620000000a00 */
[----:B------:R-:W2:Y:S01]  /*0160*/  LDCU.64 UR4, c[0x4][0x10] ;  /* 0x01000200ff0477ac */ /* 0x000ea20008000a00 */
[----:B------:R-:W-:Y:S01]  /*0170*/  MOV R6, R17 ;  /* 0x0000001100067202 */ /* 0x000fe20000000f00 */
[----:B------:R-:W-:Y:S01]  /*0180*/  IMAD.MOV.U32 R7, RZ, RZ, R18 ;  /* 0x000000ffff077224 */ /* 0x000fe200078e0012 */
[----:B--2---:R-:W-:Y:S01]  /*0190*/  MOV R4, UR4 ;  /* 0x0000000400047c02 */ /* 0x004fe20008000f00 */
[----:B0-----:R-:W-:-:S07]  /*01a0*/  IMAD.U32 R5, RZ, RZ, UR5 ;  /* 0x00000005ff057e24 */ /* 0x001fce000f8e00ff */
[----:B------:R-:W-:-:S07]  /*01b0*/  LEPC R20, `(.L_x_1) ;  /* 0x000000001014794e */ /* 0x000fce0000000000 */
[----:B-1----:R-:W-:Y:S05]  /*01c0*/  CALL.ABS.NOINC R2 ;  /* 0x0000000002007343 */ /* 0x002fea0003c00000 */
.L_x_1:
[----:B------:R-:W-:Y:S05]  /*01d0*/  EXIT ;  /* 0x000000000000794d */ /* 0x000fea0003800000 */
.L_x_2:
[----:B------:R-:W-:-:S00]  /*01e0*/  BRA `(.L_x_2) ;  /* 0xfffffffc00fc7947 */ /* 0x000fc0000383ffff */
[----:B------:R-:W-:-:S00]  /*01f0*/  NOP ;  /* 0x0000000000007918 */ /* 0x000fc00000000000 */
        /* <DEDUP_REMOVED lines=8> */
.L_x_3:


//--------------------- .nv.global.init           --------------------------
	.section	.nv.global.init,"aw",@progbits
.nv.global.init:
	.type		$str$1,@object
	.size		$str$1,($str - $str$1)
$str$1:
        /*0000*/ 	.byte	0x62, 0x6c, 0x6f, 0x63, 0x6b, 0x20, 0x69, 0x6e, 0x64, 0x65, 0x78, 0x20, 0x25, 0x64, 0x3a, 0x20
        /*0010*/ 	.byte	0x0a, 0x00
	.type		$str,@object
	.size		$str,(.L_0 - $str)
$str:
        /*0012*/ 	.byte	0x54, 0x68, 0x72, 0x65, 0x61, 0x64, 0x20, 0x69, 0x6e, 0x64, 0x65, 0x78, 0x20, 0x25, 0x64, 0x3a
        /*0022*/ 	.byte	0x20, 0x0a, 0x00
.L_0:


//--------------------- .nv.shared.reserved.0     --------------------------
	.section	.nv.shared.reserved.0,"aw",@nobits
	.weak		__nv_reservedSMEM_offset_0_alias
	.size		__nv_reservedSMEM_offset_0_alias, 0, 64
	.other		__nv_reservedSMEM_offset_0_alias,@"STO_CUDA_RESERVED_SHARED STV_DEFAULT"
__nv_reservedSMEM_offset_0_alias:
	.zero		0
	.zero		64


//--------------------- .nv.constant0._Z10cuda_hellov --------------------------
	.section	.nv.constant0._Z10cuda_hellov,"a",@progbits
	.sectionflags	@""
	.align	4
.nv.constant0._Z10cuda_hellov:
	.zero		896


//--------------------- SYMBOLS --------------------------

	.type		.nv.reservedSmem.offset0,@object
	.size		.nv.reservedSmem.offset0,0x4
	.type		vprintf,@function
